//
// Generated by NVIDIA NVVM Compiler
//
// Compiler Build ID: CL-36424714
// Cuda compilation tools, release 13.0, V13.0.88
// Based on NVVM 20.0.0
//

.version 9.0
.target sm_100
.address_size 64

	// .globl	_Z14optimisticEval7ProblemiiPi

.visible .entry _Z14optimisticEval7ProblemiiPi(
	.param .align 8 .b8 _Z14optimisticEval7ProblemiiPi_param_0[56],
	.param .u32 _Z14optimisticEval7ProblemiiPi_param_1,
	.param .u32 _Z14optimisticEval7ProblemiiPi_param_2,
	.param .u64 .ptr .align 1 _Z14optimisticEval7ProblemiiPi_param_3
)
{
	.reg .pred 	%p<12>;
	.reg .b32 	%r<252>;
	.reg .b64 	%rd<24>;

	ld.param.v2.u32 	{%r50, %r51}, [_Z14optimisticEval7ProblemiiPi_param_0];
	ld.param.u64 	%rd4, [_Z14optimisticEval7ProblemiiPi_param_0+32];
	ld.param.u64 	%rd3, [_Z14optimisticEval7ProblemiiPi_param_0+24];
	ld.param.u32 	%r55, [_Z14optimisticEval7ProblemiiPi_param_1];
	ld.param.u32 	%r56, [_Z14optimisticEval7ProblemiiPi_param_2];
	cvta.to.global.u64 	%rd1, %rd3;
	cvta.to.global.u64 	%rd2, %rd4;
	mov.u32 	%r1, %ctaid.x;
	mov.u32 	%r2, %tid.x;
	sub.s32 	%r58, %r1, %r55;
	max.s32 	%r234, %r58, 0;
	add.s32 	%r59, %r50, -1;
	add.s32 	%r60, %r55, %r1;
	min.s32 	%r4, %r59, %r60;
	setp.gt.s32 	%p1, %r234, %r4;
	mov.b32 	%r250, 0;
	@%p1 bra 	$L__BB0_15;
	add.s32 	%r5, %r2, %r55;
	sub.s32 	%r6, %r234, %r1;
	min.s32 	%r7, %r1, %r55;
	mov.b32 	%r233, 0;
	mov.u32 	%r250, %r233;
$L__BB0_2:
	mov.u32 	%r9, %r234;
	add.s32 	%r62, %r6, %r233;
	sub.s32 	%r63, %r7, %r233;
	max.s32 	%r64, %r62, %r63;
	sub.s32 	%r65, %r5, %r64;
	add.s32 	%r66, %r51, -1;
	min.s32 	%r67, %r65, %r66;
	sub.s32 	%r68, %r2, %r55;
	add.s32 	%r69, %r68, %r64;
	max.s32 	%r70, %r69, 0;
	sub.s32 	%r13, %r67, %r70;
	add.s32 	%r12, %r13, 1;
	sub.s32 	%r71, %r1, %r9;
	abs.s32 	%r14, %r71;
	sub.s32 	%r72, %r55, %r14;
	sub.s32 	%r73, %r2, %r72;
	max.s32 	%r242, %r73, 0;
	add.s32 	%r74, %r72, %r2;
	min.s32 	%r75, %r66, %r74;
	setp.gt.s32 	%p2, %r242, %r75;
	@%p2 bra 	$L__BB0_14;
	mul.lo.s32 	%r16, %r9, %r51;
	setp.lt.u32 	%p3, %r13, 7;
	@%p3 bra 	$L__BB0_6;
	sub.s32 	%r77, %r2, %r242;
	add.s32 	%r238, %r77, -3;
	add.s32 	%r237, %r242, %r16;
	and.b32  	%r78, %r12, -8;
	neg.s32 	%r236, %r78;
$L__BB0_5:
	.pragma "nounroll";
	add.s32 	%r79, %r238, 3;
	abs.s32 	%r80, %r79;
	add.s32 	%r81, %r80, %r14;
	mul.wide.s32 	%rd8, %r237, 4;
	add.s64 	%rd9, %rd2, %rd8;
	ld.global.u32 	%r82, [%rd9];
	mul.lo.s32 	%r83, %r82, %r56;
	add.s64 	%rd10, %rd1, %rd8;
	ld.global.u32 	%r84, [%rd10];
	mul.lo.s32 	%r85, %r84, %r81;
	sub.s32 	%r86, %r83, %r85;
	max.s32 	%r87, %r86, 0;
	add.s32 	%r88, %r87, %r250;
	add.s32 	%r89, %r238, 2;
	abs.s32 	%r90, %r89;
	add.s32 	%r91, %r90, %r14;
	ld.global.u32 	%r92, [%rd9+4];
	mul.lo.s32 	%r93, %r92, %r56;
	ld.global.u32 	%r94, [%rd10+4];
	mul.lo.s32 	%r95, %r94, %r91;
	sub.s32 	%r96, %r93, %r95;
	max.s32 	%r97, %r96, 0;
	add.s32 	%r98, %r97, %r88;
	add.s32 	%r99, %r238, 1;
	abs.s32 	%r100, %r99;
	add.s32 	%r101, %r100, %r14;
	ld.global.u32 	%r102, [%rd9+8];
	mul.lo.s32 	%r103, %r102, %r56;
	ld.global.u32 	%r104, [%rd10+8];
	mul.lo.s32 	%r105, %r104, %r101;
	sub.s32 	%r106, %r103, %r105;
	max.s32 	%r107, %r106, 0;
	add.s32 	%r108, %r107, %r98;
	add.s32 	%r109, %r238, -4;
	abs.s32 	%r110, %r238;
	add.s32 	%r111, %r110, %r14;
	ld.global.u32 	%r112, [%rd9+12];
	mul.lo.s32 	%r113, %r112, %r56;
	ld.global.u32 	%r114, [%rd10+12];
	mul.lo.s32 	%r115, %r114, %r111;
	sub.s32 	%r116, %r113, %r115;
	max.s32 	%r117, %r116, 0;
	add.s32 	%r118, %r117, %r108;
	add.s32 	%r119, %r238, -1;
	abs.s32 	%r120, %r119;
	add.s32 	%r121, %r120, %r14;
	ld.global.u32 	%r122, [%rd9+16];
	mul.lo.s32 	%r123, %r122, %r56;
	ld.global.u32 	%r124, [%rd10+16];
	mul.lo.s32 	%r125, %r124, %r121;
	sub.s32 	%r126, %r123, %r125;
	max.s32 	%r127, %r126, 0;
	add.s32 	%r128, %r127, %r118;
	add.s32 	%r129, %r238, -2;
	abs.s32 	%r130, %r129;
	add.s32 	%r131, %r130, %r14;
	ld.global.u32 	%r132, [%rd9+20];
	mul.lo.s32 	%r133, %r132, %r56;
	ld.global.u32 	%r134, [%rd10+20];
	mul.lo.s32 	%r135, %r134, %r131;
	sub.s32 	%r136, %r133, %r135;
	max.s32 	%r137, %r136, 0;
	add.s32 	%r138, %r137, %r128;
	add.s32 	%r139, %r238, -3;
	abs.s32 	%r140, %r139;
	add.s32 	%r141, %r140, %r14;
	ld.global.u32 	%r142, [%rd9+24];
	mul.lo.s32 	%r143, %r142, %r56;
	ld.global.u32 	%r144, [%rd10+24];
	mul.lo.s32 	%r145, %r144, %r141;
	sub.s32 	%r146, %r143, %r145;
	max.s32 	%r147, %r146, 0;
	add.s32 	%r148, %r147, %r138;
	abs.s32 	%r149, %r109;
	add.s32 	%r150, %r149, %r14;
	ld.global.u32 	%r151, [%rd9+28];
	mul.lo.s32 	%r152, %r151, %r56;
	ld.global.u32 	%r153, [%rd10+28];
	mul.lo.s32 	%r154, %r153, %r150;
	sub.s32 	%r155, %r152, %r154;
	max.s32 	%r156, %r155, 0;
	add.s32 	%r250, %r156, %r148;
	add.s32 	%r242, %r242, 8;
	add.s32 	%r238, %r238, -8;
	add.s32 	%r237, %r237, 8;
	add.s32 	%r236, %r236, 8;
	setp.ne.s32 	%p4, %r236, 0;
	@%p4 bra 	$L__BB0_5;
$L__BB0_6:
	and.b32  	%r33, %r12, 7;
	setp.eq.s32 	%p5, %r33, 0;
	@%p5 bra 	$L__BB0_14;
	setp.lt.u32 	%p6, %r33, 4;
	@%p6 bra 	$L__BB0_9;
	sub.s32 	%r158, %r2, %r242;
	abs.s32 	%r159, %r158;
	add.s32 	%r160, %r159, %r14;
	add.s32 	%r161, %r242, %r16;
	mul.wide.s32 	%rd11, %r161, 4;
	add.s64 	%rd12, %rd2, %rd11;
	ld.global.u32 	%r162, [%rd12];
	mul.lo.s32 	%r163, %r162, %r56;
	add.s64 	%rd13, %rd1, %rd11;
	ld.global.u32 	%r164, [%rd13];
	mul.lo.s32 	%r165, %r164, %r160;
	sub.s32 	%r166, %r163, %r165;
	max.s32 	%r167, %r166, 0;
	add.s32 	%r168, %r167, %r250;
	not.b32 	%r169, %r242;
	add.s32 	%r170, %r2, %r169;
	abs.s32 	%r171, %r170;
	add.s32 	%r172, %r171, %r14;
	ld.global.u32 	%r173, [%rd12+4];
	mul.lo.s32 	%r174, %r173, %r56;
	ld.global.u32 	%r175, [%rd13+4];
	mul.lo.s32 	%r176, %r175, %r172;
	sub.s32 	%r177, %r174, %r176;
	max.s32 	%r178, %r177, 0;
	add.s32 	%r179, %r178, %r168;
	add.s32 	%r180, %r158, -2;
	abs.s32 	%r181, %r180;
	add.s32 	%r182, %r181, %r14;
	ld.global.u32 	%r183, [%rd12+8];
	mul.lo.s32 	%r184, %r183, %r56;
	ld.global.u32 	%r185, [%rd13+8];
	mul.lo.s32 	%r186, %r185, %r182;
	sub.s32 	%r187, %r184, %r186;
	max.s32 	%r188, %r187, 0;
	add.s32 	%r189, %r188, %r179;
	add.s32 	%r190, %r158, -3;
	abs.s32 	%r191, %r190;
	add.s32 	%r192, %r191, %r14;
	ld.global.u32 	%r193, [%rd12+12];
	mul.lo.s32 	%r194, %r193, %r56;
	ld.global.u32 	%r195, [%rd13+12];
	mul.lo.s32 	%r196, %r195, %r192;
	sub.s32 	%r197, %r194, %r196;
	max.s32 	%r198, %r197, 0;
	add.s32 	%r250, %r198, %r189;
	add.s32 	%r242, %r242, 4;
$L__BB0_9:
	and.b32  	%r39, %r12, 3;
	setp.eq.s32 	%p7, %r39, 0;
	@%p7 bra 	$L__BB0_14;
	setp.eq.s32 	%p8, %r39, 1;
	@%p8 bra 	$L__BB0_12;
	sub.s32 	%r200, %r2, %r242;
	abs.s32 	%r201, %r200;
	add.s32 	%r202, %r201, %r14;
	add.s32 	%r203, %r242, %r16;
	mul.wide.s32 	%rd14, %r203, 4;
	add.s64 	%rd15, %rd2, %rd14;
	ld.global.u32 	%r204, [%rd15];
	mul.lo.s32 	%r205, %r204, %r56;
	add.s64 	%rd16, %rd1, %rd14;
	ld.global.u32 	%r206, [%rd16];
	mul.lo.s32 	%r207, %r206, %r202;
	sub.s32 	%r208, %r205, %r207;
	max.s32 	%r209, %r208, 0;
	add.s32 	%r210, %r209, %r250;
	not.b32 	%r211, %r242;
	add.s32 	%r212, %r2, %r211;
	abs.s32 	%r213, %r212;
	add.s32 	%r214, %r213, %r14;
	ld.global.u32 	%r215, [%rd15+4];
	mul.lo.s32 	%r216, %r215, %r56;
	ld.global.u32 	%r217, [%rd16+4];
	mul.lo.s32 	%r218, %r217, %r214;
	sub.s32 	%r219, %r216, %r218;
	max.s32 	%r220, %r219, 0;
	add.s32 	%r250, %r220, %r210;
	add.s32 	%r242, %r242, 2;
$L__BB0_12:
	and.b32  	%r221, %r12, 1;
	setp.eq.b32 	%p9, %r221, 1;
	not.pred 	%p10, %p9;
	@%p10 bra 	$L__BB0_14;
	sub.s32 	%r222, %r2, %r242;
	abs.s32 	%r223, %r222;
	add.s32 	%r224, %r223, %r14;
	add.s32 	%r225, %r242, %r16;
	mul.wide.s32 	%rd17, %r225, 4;
	add.s64 	%rd18, %rd2, %rd17;
	ld.global.u32 	%r226, [%rd18];
	mul.lo.s32 	%r227, %r226, %r56;
	add.s64 	%rd19, %rd1, %rd17;
	ld.global.u32 	%r228, [%rd19];
	mul.lo.s32 	%r229, %r228, %r224;
	sub.s32 	%r230, %r227, %r229;
	max.s32 	%r231, %r230, 0;
	add.s32 	%r250, %r231, %r250;
$L__BB0_14:
	add.s32 	%r234, %r9, 1;
	setp.lt.s32 	%p11, %r9, %r4;
	add.s32 	%r233, %r233, 1;
	@%p11 bra 	$L__BB0_2;
$L__BB0_15:
	ld.param.u64 	%rd23, [_Z14optimisticEval7ProblemiiPi_param_3];
	cvta.to.global.u64 	%rd20, %rd23;
	mad.lo.s32 	%r232, %r51, %r1, %r2;
	mul.wide.s32 	%rd21, %r232, 4;
	add.s64 	%rd22, %rd20, %rd21;
	st.global.u32 	[%rd22], %r250;
	ret;

}


// ===== COMPILED SASS (sm_100) =====

	.target	sm_100

	.elftype	@"ET_EXEC"


//--------------------- .note.nv.tkinfo           --------------------------
	.section	.note.nv.tkinfo,"",@"SHT_NOTE"
	.sectionflags	@"SHF_NOTE_NV_TKINFO"
	.tkinfo
        /*0018*/ 	.word	0x00000002
        /*0030*/ 	.string	""
        /*0030*/ 	.string	"ptxas"
        /*0030*/ 	.string	"Cuda compilation tools, release 13.0, V13.0.88"
        /*0030*/ 	.string	"Build cuda_13.0.r13.0/compiler.36424714_0"
        /*0030*/ 	.string	"-arch sm_100 -m 64 "



//--------------------- .note.nv.cuinfo           --------------------------
	.section	.note.nv.cuinfo,"",@"SHT_NOTE"
	.sectionflags	@"SHF_NOTE_NV_CUINFO"
        /*0018*/ 	.short	0x0002
        /*001a*/ 	.short	0x0064
        /*001c*/ 	.short	0x0082
	.zero		2


//--------------------- .nv.info                  --------------------------
	.section	.nv.info,"",@"SHT_CUDA_INFO"
	.align	4


	//----- nvinfo : EIATTR_REGCOUNT
	.align		4
        /*0000*/ 	.byte	0x04, 0x2f
        /*0002*/ 	.short	(.L_1 - .L_0)
	.align		4
.L_0:
        /*0004*/ 	.word	index@(_Z14optimisticEval7ProblemiiPi)
        /*0008*/ 	.word	0x00000020


	//----- nvinfo : EIATTR_FRAME_SIZE
	.align		4
.L_1:
        /*000c*/ 	.byte	0x04, 0x11
        /*000e*/ 	.short	(.L_3 - .L_2)
	.align		4
.L_2:
        /*0010*/ 	.word	index@(_Z14optimisticEval7ProblemiiPi)
        /*0014*/ 	.word	0x00000000


	//----- nvinfo : EIATTR_MIN_STACK_SIZE
	.align		4
.L_3:
        /*0018*/ 	.byte	0x04, 0x12
        /*001a*/ 	.short	(.L_5 - .L_4)
	.align		4
.L_4:
        /*001c*/ 	.word	index@(_Z14optimisticEval7ProblemiiPi)
        /*0020*/ 	.word	0x00000000
.L_5:


//--------------------- .nv.compat                --------------------------
	.section	.nv.compat,"",@"SHT_CUDA_COMPAT_INFO"
	.align	4
        /*0000*/ 	.byte	0x02, 0x09, 0x00, 0x00, 0x02, 0x02, 0x01, 0x00, 0x02, 0x05, 0x05, 0x00, 0x03, 0x07, 0x01, 0x01
        /*0010*/ 	.byte	0x02, 0x03, 0x00, 0x00, 0x02, 0x06, 0x01, 0x00, 0x04, 0x0b, 0x08, 0x00, 0x09, 0x00, 0x00, 0x00
        /*0020*/ 	.byte	0x00, 0x00, 0x00, 0x00


//--------------------- .nv.info._Z14optimisticEval7ProblemiiPi --------------------------
	.section	.nv.info._Z14optimisticEval7ProblemiiPi,"",@"SHT_CUDA_INFO"
	.sectionflags	@""
	.align	4


	//----- nvinfo : EIATTR_CUDA_API_VERSION
	.align		4
        /*0000*/ 	.byte	0x04, 0x37
        /*0002*/ 	.short	(.L_7 - .L_6)
.L_6:
        /*0004*/ 	.word	0x00000082


	//----- nvinfo : EIATTR_KPARAM_INFO
	.align		4
.L_7:
        /*0008*/ 	.byte	0x04, 0x17
        /*000a*/ 	.short	(.L_9 - .L_8)
.L_8:
        /*000c*/ 	.word	0x00000000
        /*0010*/ 	.short	0x0003
        /*0012*/ 	.short	0x0040
        /*0014*/ 	.byte	0x00, 0xf5, 0x21, 0x00


	//----- nvinfo : EIATTR_KPARAM_INFO
	.align		4
.L_9:
        /*0018*/ 	.byte	0x04, 0x17
        /*001a*/ 	.short	(.L_11 - .L_10)
.L_10:
        /*001c*/ 	.word	0x00000000
        /*0020*/ 	.short	0x0002
        /*0022*/ 	.short	0x003c
        /*0024*/ 	.byte	0x00, 0xf0, 0x11, 0x00


	//----- nvinfo : EIATTR_KPARAM_INFO
	.align		4
.L_11:
        /*0028*/ 	.byte	0x04, 0x17
        /*002a*/ 	.short	(.L_13 - .L_12)
.L_12:
        /*002c*/ 	.word	0x00000000
        /*0030*/ 	.short	0x0001
        /*0032*/ 	.short	0x0038
        /*0034*/ 	.byte	0x00, 0xf0, 0x11, 0x00


	//----- nvinfo : EIATTR_KPARAM_INFO
	.align		4
.L_13:
        /*0038*/ 	.byte	0x04, 0x17
        /*003a*/ 	.short	(.L_15 - .L_14)
.L_14:
        /*003c*/ 	.word	0x00000000
        /*0040*/ 	.short	0x0000
        /*0042*/ 	.short	0x0000
        /*0044*/ 	.byte	0x00, 0xf0, 0xe1, 0x00


	//----- nvinfo : EIATTR_SPARSE_MMA_MASK
	.align		4
.L_15:
        /*0048*/ 	.byte	0x03, 0x50
        /*004a*/ 	.short	0x0000


	//----- nvinfo : EIATTR_MAXREG_COUNT
	.align		4
        /*004c*/ 	.byte	0x03, 0x1b
        /*004e*/ 	.short	0x00ff


	//----- nvinfo : EIATTR_MERCURY_ISA_VERSION
	.align		4
        /*0050*/ 	.byte	0x03, 0x5f
        /*0052*/ 	.short	0x0101


	//----- nvinfo : EIATTR_VRC_CTA_INIT_COUNT
	.align		4
        /*0054*/ 	.byte	0x02, 0x4a
	.zero		1
	.zero		1


	//----- nvinfo : EIATTR_EXIT_INSTR_OFFSETS
	.align		4
        /*0058*/ 	.byte	0x04, 0x1c
        /*005a*/ 	.short	(.L_17 - .L_16)


	//   ....[0]....
.L_16:
        /*005c*/ 	.word	0x00000ec0


	//----- nvinfo : EIATTR_CRS_STACK_SIZE
	.align		4
.L_17:
        /*0060*/ 	.byte	0x04, 0x1e
        /*0062*/ 	.short	(.L_19 - .L_18)
.L_18:
        /*0064*/ 	.word	0x00000000


	//----- nvinfo : EIATTR_CBANK_PARAM_SIZE
	.align		4
.L_19:
        /*0068*/ 	.byte	0x03, 0x19
        /*006a*/ 	.short	0x0048


	//----- nvinfo : EIATTR_PARAM_CBANK
	.align		4
        /*006c*/ 	.byte	0x04, 0x0a
        /*006e*/ 	.short	(.L_21 - .L_20)
	.align		4
.L_20:
        /*0070*/ 	.word	index@(.nv.constant0._Z14optimisticEval7ProblemiiPi)
        /*0074*/ 	.short	0x0380
        /*0076*/ 	.short	0x0048


	//----- nvinfo : EIATTR_SW_WAR
	.align		4
.L_21:
        /*0078*/ 	.byte	0x04, 0x36
        /*007a*/ 	.short	(.L_23 - .L_22)
.L_22:
        /*007c*/ 	.word	0x00000008
.L_23:


//--------------------- .nv.callgraph             --------------------------
	.section	.nv.callgraph,"",@"SHT_CUDA_CALLGRAPH"
	.align	4
	.sectionentsize	8
	.align		4
        /*0000*/ 	.word	0x00000000
	.align		4
        /*0004*/ 	.word	0xffffffff
	.align		4
        /*0008*/ 	.word	0x00000000
	.align		4
        /*000c*/ 	.word	0xfffffffe
	.align		4
        /*0010*/ 	.word	0x00000000
	.align		4
        /*0014*/ 	.word	0xfffffffd
	.align		4
        /*0018*/ 	.word	0x00000000
	.align		4
        /*001c*/ 	.word	0xfffffffc


//--------------------- .text._Z14optimisticEval7ProblemiiPi --------------------------
	.section	.text._Z14optimisticEval7ProblemiiPi,"ax",@progbits
	.align	128
        .global         _Z14optimisticEval7ProblemiiPi
        .type           _Z14optimisticEval7ProblemiiPi,@function
        .size           _Z14optimisticEval7ProblemiiPi,(.L_x_12 - _Z14optimisticEval7ProblemiiPi)
        .other          _Z14optimisticEval7ProblemiiPi,@"STO_CUDA_ENTRY STV_DEFAULT"
_Z14optimisticEval7ProblemiiPi:
.text._Z14optimisticEval7ProblemiiPi:
[----:B------:R-:W-:Y:S08]  /*0000*/  LDC R1, c[0x0][0x37c] ;  /* 0x0000df00ff017b82 */ /* 0x000ff00000000800 */
[----:B------:R-:W0:Y:S01]  /*0010*/  LDC R9, c[0x0][0x3b8] ;  /* 0x0000ee00ff097b82 */ /* 0x000e220000000800 */
[----:B------:R-:W1:Y:S01]  /*0020*/  S2R R0, SR_TID.X ;  /* 0x0000000000007919 */ /* 0x000e620000002100 */
[----:B------:R-:W2:Y:S01]  /*0030*/  LDCU.64 UR6, c[0x0][0x358] ;  /* 0x00006b00ff0677ac */ /* 0x000ea20008000a00 */
[----:B------:R-:W-:-:S05]  /*0040*/  IMAD.MOV.U32 R18, RZ, RZ, RZ ;  /* 0x000000ffff127224 */ /* 0x000fca00078e00ff */
[----:B------:R-:W3:Y:S08]  /*0050*/  S2UR UR8, SR_CTAID.X ;  /* 0x00000000000879c3 */ /* 0x000ef00000002500 */
[----:B------:R-:W4:Y:S01]  /*0060*/  LDC R3, c[0x0][0x380] ;  /* 0x0000e000ff037b82 */ /* 0x000f220000000800 */
[----:B0-----:R-:W-:Y:S02]  /*0070*/  IMAD.MOV R7, RZ, RZ, -R9 ;  /* 0x000000ffff077224 */ /* 0x001fe400078e0a09 */
[----:B---3--:R-:W-:-:S03]  /*0080*/  VIADD R6, R9, UR8 ;  /* 0x0000000809067c36 */ /* 0x008fc60008000000 */
[----:B------:R-:W-:Y:S02]  /*0090*/  VIADDMNMX R7, R7, UR8, RZ, !PT ;  /* 0x0000000807077c46 */ /* 0x000fe4000f8001ff */
[----:B----4-:R-:W-:-:S04]  /*00a0*/  VIADDMNMX R6, R3, 0xffffffff, R6, PT ;  /* 0xffffffff03067846 */ /* 0x010fc80003800106 */
[----:B------:R-:W-:-:S13]  /*00b0*/  ISETP.GT.AND P0, PT, R7, R6, PT ;  /* 0x000000060700720c */ /* 0x000fda0003f04270 */
[----:B-12---:R-:W-:Y:S05]  /*00c0*/  @P0 BRA `(.L_x_0) ;  /* 0x0000000c00680947 */ /* 0x006fea0003800000 */
[----:B------:R-:W-:Y:S01]  /*00d0*/  IADD3 R8, PT, PT, R0, R9, RZ ;  /* 0x0000000900087210 */ /* 0x000fe20007ffe0ff */
[----:B------:R-:W-:Y:S01]  /*00e0*/  IMAD.MOV.U32 R18, RZ, RZ, RZ ;  /* 0x000000ffff127224 */ /* 0x000fe200078e00ff */
[----:B------:R-:W-:Y:S01]  /*00f0*/  VIMNMX R9, PT, PT, R9, UR8, PT ;  /* 0x0000000809097c48 */ /* 0x000fe2000bfe0100 */
[----:B------:R-:W-:Y:S01]  /*0100*/  VIADD R10, R7, -UR8 ;  /* 0x80000008070a7c36 */ /* 0x000fe20008000000 */
[----:B------:R-:W-:-:S06]  /*0110*/  UMOV UR4, URZ ;  /* 0x000000ff00047c82 */ /* 0x000fcc0008000000 */
.L_x_10:
[----:B------:R-:W0:Y:S01]  /*0120*/  LDCU UR9, c[0x0][0x384] ;  /* 0x00007080ff0977ac */ /* 0x000e220008000800 */
[----:B------:R-:W-:Y:S01]  /*0130*/  IADD3 R24, PT, PT, -R7, UR8, RZ ;  /* 0x0000000807187c10 */ /* 0x000fe2000fffe1ff */
[----:B------:R-:W-:Y:S01]  /*0140*/  BSSY.RECONVERGENT B0, `(.L_x_1) ;  /* 0x00000ce000007945 */ /* 0x000fe20003800200 */
[----:B------:R-:W-:Y:S01]  /*0150*/  IADD3 R3, PT, PT, R9, -UR4, RZ ;  /* 0x8000000409037c10 */ /* 0x000fe2000fffe0ff */
[----:B------:R-:W1:Y:S01]  /*0160*/  LDCU UR11, c[0x0][0x3b8] ;  /* 0x00007700ff0b77ac */ /* 0x000e620008000800 */
[----:B------:R-:W-:Y:S02]  /*0170*/  IABS R15, R24 ;  /* 0x00000018000f7213 */ /* 0x000fe40000000000 */
[----:B------:R-:W-:Y:S01]  /*0180*/  VIADDMNMX R3, R10, UR4, R3, !PT ;  /* 0x000000040a037c46 */ /* 0x000fe2000f800103 */
[----:B------:R-:W2:Y:S01]  /*0190*/  LDCU UR10, c[0x0][0x3bc] ;  /* 0x00007780ff0a77ac */ /* 0x000ea20008000800 */
[----:B0-----:R-:W-:Y:S01]  /*01a0*/  UIADD3 UR5, UPT, UPT, UR9, -0x1, URZ ;  /* 0xffffffff09057890 */ /* 0x001fe2000fffe0ff */
[----:B-1----:R-:W-:-:S02]  /*01b0*/  IADD3 R5, PT, PT, -R15, UR11, RZ ;  /* 0x0000000b0f057c10 */ /* 0x002fc4000fffe1ff */
[----:B------:R-:W-:Y:S02]  /*01c0*/  IADD3 R2, PT, PT, R3, -UR11, R0 ;  /* 0x8000000b03027c10 */ /* 0x000fe4000fffe000 */
[----:B------:R-:W-:Y:S02]  /*01d0*/  VIADDMNMX R12, R0, -R5, RZ, !PT ;  /* 0x80000005000c7246 */ /* 0x000fe400078001ff */
[----:B------:R-:W-:Y:S02]  /*01e0*/  VIADDMNMX R5, R5, R0, UR5, PT ;  /* 0x0000000505057e46 */ /* 0x000fe4000b800100 */
[----:B------:R-:W-:Y:S02]  /*01f0*/  VIADDMNMX R3, R8, -R3, UR5, PT ;  /* 0x0000000508037e46 */ /* 0x000fe4000b800903 */
[----:B------:R-:W-:Y:S02]  /*0200*/  ISETP.GT.AND P0, PT, R12, R5, PT ;  /* 0x000000050c00720c */ /* 0x000fe40003f04270 */
[----:B------:R-:W-:-:S05]  /*0210*/  VIMNMX R2, PT, PT, RZ, R2, !PT ;  /* 0x00000002ff027248 */ /* 0x000fca0007fe0100 */
[----:B------:R-:W-:-:S06]  /*0220*/  IMAD.IADD R2, R3, 0x1, -R2 ;  /* 0x0000000103027824 */ /* 0x000fcc00078e0a02 */
[----:B--2---:R-:W-:Y:S05]  /*0230*/  @P0 BRA `(.L_x_2) ;  /* 0x0000000800f80947 */ /* 0x004fea0003800000 */
[C---:B------:R-:W-:Y:S01]  /*0240*/  ISETP.GE.U32.AND P0, PT, R2.reuse, 0x7, PT ;  /* 0x000000070200780c */ /* 0x040fe20003f06070 */
[----:B------:R-:W-:Y:S01]  /*0250*/  BSSY.RECONVERGENT B1, `(.L_x_3) ;  /* 0x0000057000017945 */ /* 0x000fe20003800200 */
[----:B------:R-:W-:-:S11]  /*0260*/  VIADD R11, R2, 0x1 ;  /* 0x00000001020b7836 */ /* 0x000fd60000000000 */
[----:B------:R-:W-:Y:S05]  /*0270*/  @!P0 BRA `(.L_x_4) ;  /* 0x0000000400508947 */ /* 0x000fea0003800000 */
[----:B------:R-:W-:Y:S01]  /*0280*/  LOP3.LUT R14, R11, 0xfffffff8, RZ, 0xc0, !PT ;  /* 0xfffffff80b0e7812 */ /* 0x000fe200078ec0ff */
[--C-:B------:R-:W-:Y:S01]  /*0290*/  IMAD R13, R7, UR9, R12.reuse ;  /* 0x00000009070d7c24 */ /* 0x100fe2000f8e020c */
[----:B------:R-:W-:Y:S02]  /*02a0*/  IADD3 R23, PT, PT, R0, -0x3, -R12 ;  /* 0xfffffffd00177810 */ /* 0x000fe40007ffe80c */
[----:B------:R-:W-:-:S07]  /*02b0*/  IADD3 R14, PT, PT, -R14, RZ, RZ ;  /* 0x000000ff0e0e7210 */ /* 0x000fce0007ffe1ff */
.L_x_5:
[----:B------:R-:W0:Y:S08]  /*02c0*/  LDC.64 R2, c[0x0][0x398] ;  /* 0x0000e600ff027b82 */ /* 0x000e300000000a00 */
[----:B------:R-:W1:Y:S01]  /*02d0*/  LDC.64 R4, c[0x0][0x3a0] ;  /* 0x0000e800ff047b82 */ /* 0x000e620000000a00 */
[----:B0-----:R-:W-:-:S05]  /*02e0*/  IMAD.WIDE R2, R13, 0x4, R2 ;  /* 0x000000040d027825 */ /* 0x001fca00078e0202 */
[----:B------:R-:W2:Y:S01]  /*02f0*/  LDG.E R17, desc[UR6][R2.64] ;  /* 0x0000000602117981 */ /* 0x000ea2000c1e1900 */
[----:B-1----:R-:W-:-:S03]  /*0300*/  IMAD.WIDE R4, R13, 0x4, R4 ;  /* 0x000000040d047825 */ /* 0x002fc600078e0204 */
[----:B------:R-:W3:Y:S04]  /*0310*/  LDG.E R16, desc[UR6][R2.64+0x4] ;  /* 0x0000040602107981 */ /* 0x000ee8000c1e1900 */
[----:B------:R-:W4:Y:S04]  /*0320*/  LDG.E R22, desc[UR6][R4.64] ;  /* 0x0000000604167981 */ /* 0x000f28000c1e1900 */
[----:B------:R-:W5:Y:S04]  /*0330*/  LDG.E R20, desc[UR6][R4.64+0x4] ;  /* 0x0000040604147981 */ /* 0x000f68000c1e1900 */
[----:B------:R-:W5:Y:S04]  /*0340*/  LDG.E R19, desc[UR6][R2.64+0x8] ;  /* 0x0000080602137981 */ /* 0x000f68000c1e1900 */
[----:B------:R-:W5:Y:S04]  /*0350*/  LDG.E R26, desc[UR6][R2.64+0xc] ;  /* 0x00000c06021a7981 */ /* 0x000f68000c1e1900 */
[----:B------:R-:W5:Y:S01]  /*0360*/  LDG.E R21, desc[UR6][R4.64+0x8] ;  /* 0x0000080604157981 */ /* 0x000f62000c1e1900 */
[C---:B------:R-:W-:Y:S01]  /*0370*/  VIADD R15, R23.reuse, 0x3 ;  /* 0x00000003170f7836 */ /* 0x040fe20000000000 */
[----:B------:R-:W-:-:S02]  /*0380*/  IADD3 R25, PT, PT, R23, 0x2, RZ ;  /* 0x0000000217197810 */ /* 0x000fc40007ffe0ff */
[----:B------:R-:W5:Y:S02]  /*0390*/  LDG.E R29, desc[UR6][R4.64+0x1c] ;  /* 0x00001c06041d7981 */ /* 0x000f64000c1e1900 */
[----:B------:R-:W-:Y:S02]  /*03a0*/  IABS R28, R15 ;  /* 0x0000000f001c7213 */ /* 0x000fe40000000000 */
[----:B------:R-:W-:-:S05]  /*03b0*/  IABS R15, R24 ;  /* 0x00000018000f7213 */ /* 0x000fca0000000000 */
[----:B------:R-:W-:-:S04]  /*03c0*/  IMAD.IADD R28, R15, 0x1, R28 ;  /* 0x000000010f1c7824 */ /* 0x000fc800078e021c */
[----:B--2---:R-:W-:Y:S01]  /*03d0*/  IMAD R17, R28, R17, RZ ;  /* 0x000000111c117224 */ /* 0x004fe200078e02ff */
[----:B------:R-:W-:-:S05]  /*03e0*/  IABS R28, R25 ;  /* 0x00000019001c7213 */ /* 0x000fca0000000000 */
[----:B------:R-:W-:Y:S02]  /*03f0*/  IMAD.IADD R25, R15, 0x1, R28 ;  /* 0x000000010f197824 */ /* 0x000fe400078e021c */
[----:B----4-:R-:W-:Y:S02]  /*0400*/  IMAD R22, R22, UR10, -R17 ;  /* 0x0000000a16167c24 */ /* 0x010fe4000f8e0a11 */
[----:B---3--:R-:W-:Y:S01]  /*0410*/  IMAD R25, R25, R16, RZ ;  /* 0x0000001019197224 */ /* 0x008fe200078e02ff */
[----:B------:R-:W2:Y:S01]  /*0420*/  LDG.E R17, desc[UR6][R4.64+0xc] ;  /* 0x00000c0604117981 */ /* 0x000ea2000c1e1900 */
[----:B------:R-:W-:Y:S02]  /*0430*/  VIADD R16, R23, 0x1 ;  /* 0x0000000117107836 */ /* 0x000fe40000000000 */
[----:B-----5:R-:W-:-:S03]  /*0440*/  IMAD R20, R20, UR10, -R25 ;  /* 0x0000000a14147c24 */ /* 0x020fc6000f8e0a19 */
[----:B------:R-:W-:Y:S02]  /*0450*/  IABS R28, R16 ;  /* 0x00000010001c7213 */ /* 0x000fe40000000000 */
[----:B------:R-:W-:Y:S01]  /*0460*/  VIMNMX R25, PT, PT, RZ, R22, !PT ;  /* 0x00000016ff197248 */ /* 0x000fe20007fe0100 */
[----:B------:R-:W3:Y:S01]  /*0470*/  LDG.E R16, desc[UR6][R2.64+0x10] ;  /* 0x0000100602107981 */ /* 0x000ee2000c1e1900 */
[C---:B------:R-:W-:Y:S02]  /*0480*/  IADD3 R28, PT, PT, R15.reuse, R28, RZ ;  /* 0x0000001c0f1c7210 */ /* 0x040fe40007ffe0ff */
[----:B------:R-:W-:Y:S02]  /*0490*/  VIMNMX R20, PT, PT, RZ, R20, !PT ;  /* 0x00000014ff147248 */ /* 0x000fe40007fe0100 */
[----:B------:R-:W-:Y:S01]  /*04a0*/  IABS R22, R23 ;  /* 0x0000001700167213 */ /* 0x000fe20000000000 */
[----:B------:R-:W-:Y:S01]  /*04b0*/  IMAD R28, R28, R19, RZ ;  /* 0x000000131c1c7224 */ /* 0x000fe200078e02ff */
[----:B------:R-:W-:Y:S01]  /*04c0*/  IADD3 R18, PT, PT, R20, R25, R18 ;  /* 0x0000001914127210 */ /* 0x000fe20007ffe012 */
[----:B------:R-:W4:Y:S02]  /*04d0*/  LDG.E R19, desc[UR6][R4.64+0x10] ;  /* 0x0000100604137981 */ /* 0x000f24000c1e1900 */
[----:B------:R-:W-:-:S02]  /*04e0*/  IMAD.IADD R25, R15, 0x1, R22 ;  /* 0x000000010f197824 */ /* 0x000fc400078e0216 */
[----:B------:R-:W5:Y:S01]  /*04f0*/  LDG.E R20, desc[UR6][R2.64+0x14] ;  /* 0x0000140602147981 */ /* 0x000f62000c1e1900 */
[----:B------:R-:W-:Y:S02]  /*0500*/  IMAD R27, R21, UR10, -R28 ;  /* 0x0000000a151b7c24 */ /* 0x000fe4000f8e0a1c */
[----:B------:R-:W-:Y:S01]  /*0510*/  IMAD R26, R25, R26, RZ ;  /* 0x0000001a191a7224 */ /* 0x000fe200078e02ff */
[----:B------:R-:W4:Y:S04]  /*0520*/  LDG.E R22, desc[UR6][R2.64+0x18] ;  /* 0x0000180602167981 */ /* 0x000f28000c1e1900 */
[----:B------:R0:W4:Y:S04]  /*0530*/  LDG.E R25, desc[UR6][R2.64+0x1c] ;  /* 0x00001c0602197981 */ /* 0x000128000c1e1900 */
[----:B------:R-:W4:Y:S04]  /*0540*/  LDG.E R28, desc[UR6][R4.64+0x14] ;  /* 0x00001406041c7981 */ /* 0x000f28000c1e1900 */
[----:B------:R1:W4:Y:S01]  /*0550*/  LDG.E R21, desc[UR6][R4.64+0x18] ;  /* 0x0000180604157981 */ /* 0x000322000c1e1900 */
[----:B0-----:R-:W-:-:S05]  /*0560*/  VIADD R2, R23, 0xfffffffe ;  /* 0xfffffffe17027836 */ /* 0x001fca0000000000 */
[----:B------:R-:W-:Y:S02]  /*0570*/  IABS R2, R2 ;  /* 0x0000000200027213 */ /* 0x000fe40000000000 */
[----:B-1----:R-:W-:-:S03]  /*0580*/  IADD3 R4, PT, PT, R23, -0x3, RZ ;  /* 0xfffffffd17047810 */ /* 0x002fc60007ffe0ff */
[----:B------:R-:W-:Y:S02]  /*0590*/  IMAD.IADD R3, R15, 0x1, R2 ;  /* 0x000000010f037824 */ /* 0x000fe400078e0202 */
[----:B------:R-:W-:Y:S01]  /*05a0*/  VIADD R2, R23, 0xfffffffc ;  /* 0xfffffffc17027836 */ /* 0x000fe20000000000 */
[----:B------:R-:W-:-:S04]  /*05b0*/  IABS R4, R4 ;  /* 0x0000000400047213 */ /* 0x000fc80000000000 */
[----:B------:R-:W-:Y:S01]  /*05c0*/  IABS R5, R2 ;  /* 0x0000000200057213 */ /* 0x000fe20000000000 */
[----:B------:R-:W-:-:S03]  /*05d0*/  IMAD.MOV.U32 R2, RZ, RZ, R4 ;  /* 0x000000ffff027224 */ /* 0x000fc600078e0004 */
[----:B------:R-:W-:Y:S01]  /*05e0*/  MOV R4, R5 ;  /* 0x0000000500047202 */ /* 0x000fe20000000f00 */
[----:B------:R-:W-:Y:S01]  /*05f0*/  IMAD.IADD R5, R15, 0x1, R2 ;  /* 0x000000010f057824 */ /* 0x000fe200078e0202 */
[----:B------:R-:W-:-:S03]  /*0600*/  IADD3 R14, PT, PT, R14, 0x8, RZ ;  /* 0x000000080e0e7810 */ /* 0x000fc60007ffe0ff */
[----:B------:R-:W-:Y:S01]  /*0610*/  IMAD.IADD R2, R15, 0x1, R4 ;  /* 0x000000010f027824 */ /* 0x000fe200078e0204 */
[----:B------:R-:W-:Y:S02]  /*0620*/  ISETP.NE.AND P0, PT, R14, RZ, PT ;  /* 0x000000ff0e00720c */ /* 0x000fe40003f05270 */
[----:B------:R-:W-:Y:S01]  /*0630*/  VIMNMX R27, PT, PT, RZ, R27, !PT ;  /* 0x0000001bff1b7248 */ /* 0x000fe20007fe0100 */
[----:B------:R-:W-:Y:S01]  /*0640*/  VIADD R12, R12, 0x8 ;  /* 0x000000080c0c7836 */ /* 0x000fe20000000000 */
[----:B------:R-:W-:Y:S01]  /*0650*/  IADD3 R13, PT, PT, R13, 0x8, RZ ;  /* 0x000000080d0d7810 */ /* 0x000fe20007ffe0ff */
[----:B--2---:R-:W-:Y:S02]  /*0660*/  IMAD R17, R17, UR10, -R26 ;  /* 0x0000000a11117c24 */ /* 0x004fe4000f8e0a1a */
[----:B------:R-:W-:-:S05]  /*0670*/  VIADD R26, R23, 0xffffffff ;  /* 0xffffffff171a7836 */ /* 0x000fca0000000000 */
[----:B------:R-:W-:-:S04]  /*0680*/  IABS R26, R26 ;  /* 0x0000001a001a7213 */ /* 0x000fc80000000000 */
[----:B------:R-:W-:-:S05]  /*0690*/  IADD3 R26, PT, PT, R15, R26, RZ ;  /* 0x0000001a0f1a7210 */ /* 0x000fca0007ffe0ff */
[----:B---3--:R-:W-:Y:S02]  /*06a0*/  IMAD R16, R26, R16, RZ ;  /* 0x000000101a107224 */ /* 0x008fe400078e02ff */
[----:B-----5:R-:W-:Y:S01]  /*06b0*/  IMAD R3, R3, R20, RZ ;  /* 0x0000001403037224 */ /* 0x020fe200078e02ff */
[----:B------:R-:W-:Y:S01]  /*06c0*/  VIMNMX R17, PT, PT, RZ, R17, !PT ;  /* 0x00000011ff117248 */ /* 0x000fe20007fe0100 */
[----:B----4-:R-:W-:Y:S02]  /*06d0*/  IMAD R19, R19, UR10, -R16 ;  /* 0x0000000a13137c24 */ /* 0x010fe4000f8e0a10 */
[----:B------:R-:W-:Y:S02]  /*06e0*/  IMAD R22, R5, R22, RZ ;  /* 0x0000001605167224 */ /* 0x000fe400078e02ff */
[----:B------:R-:W-:Y:S02]  /*06f0*/  IMAD R4, R2, R25, RZ ;  /* 0x0000001902047224 */ /* 0x000fe400078e02ff */
[----:B------:R-:W-:Y:S01]  /*0700*/  IMAD R3, R28, UR10, -R3 ;  /* 0x0000000a1c037c24 */ /* 0x000fe2000f8e0a03 */
[----:B------:R-:W-:Y:S01]  /*0710*/  IADD3 R17, PT, PT, R17, R27, R18 ;  /* 0x0000001b11117210 */ /* 0x000fe20007ffe012 */
[----:B------:R-:W-:Y:S01]  /*0720*/  IMAD R4, R29, UR10, -R4 ;  /* 0x0000000a1d047c24 */ /* 0x000fe2000f8e0a04 */
[----:B------:R-:W-:Y:S01]  /*0730*/  VIMNMX R2, PT, PT, RZ, R19, !PT ;  /* 0x00000013ff027248 */ /* 0x000fe20007fe0100 */
[----:B------:R-:W-:Y:S01]  /*0740*/  IMAD R21, R21, UR10, -R22 ;  /* 0x0000000a15157c24 */ /* 0x000fe2000f8e0a16 */
[----:B------:R-:W-:-:S02]  /*0750*/  VIMNMX R3, PT, PT, RZ, R3, !PT ;  /* 0x00000003ff037248 */ /* 0x000fc40007fe0100 */
[----:B------:R-:W-:Y:S02]  /*0760*/  VIMNMX R4, PT, PT, RZ, R4, !PT ;  /* 0x00000004ff047248 */ /* 0x000fe40007fe0100 */
[----:B------:R-:W-:Y:S02]  /*0770*/  IADD3 R2, PT, PT, R3, R2, R17 ;  /* 0x0000000203027210 */ /* 0x000fe40007ffe011 */
[----:B------:R-:W-:Y:S01]  /*0780*/  VIMNMX R21, PT, PT, RZ, R21, !PT ;  /* 0x00000015ff157248 */ /* 0x000fe20007fe0100 */
[----:B------:R-:W-:-:S03]  /*0790*/  VIADD R23, R23, 0xfffffff8 ;  /* 0xfffffff817177836 */ /* 0x000fc60000000000 */
[----:B------:R-:W-:Y:S01]  /*07a0*/  IADD3 R18, PT, PT, R4, R21, R2 ;  /* 0x0000001504127210 */ /* 0x000fe20007ffe002 */
[----:B------:R-:W-:Y:S06]  /*07b0*/  @P0 BRA `(.L_x_5) ;  /* 0xfffffff800c00947 */ /* 0x000fec000383ffff */
.L_x_4:
[----:B------:R-:W-:Y:S05]  /*07c0*/  BSYNC.RECONVERGENT B1 ;  /* 0x0000000000017941 */ /* 0x000fea0003800200 */
.L_x_3:
[----:B------:R-:W-:-:S13]  /*07d0*/  LOP3.LUT P0, R2, R11, 0x7, RZ, 0xc0, !PT ;  /* 0x000000070b027812 */ /* 0x000fda000780c0ff */
[----:B------:R-:W-:Y:S05]  /*07e0*/  @!P0 BRA `(.L_x_2) ;  /* 0x00000004008c8947 */ /* 0x000fea0003800000 */
[----:B------:R-:W-:Y:S01]  /*07f0*/  ISETP.GE.U32.AND P0, PT, R2, 0x4, PT ;  /* 0x000000040200780c */ /* 0x000fe20003f06070 */
[----:B------:R-:W-:Y:S01]  /*0800*/  BSSY.RECONVERGENT B1, `(.L_x_6) ;  /* 0x0000031000017945 */ /* 0x000fe20003800200 */
[----:B------:R-:W-:-:S11]  /*0810*/  LOP3.LUT P1, R24, R11, 0x3, RZ, 0xc0, !PT ;  /* 0x000000030b187812 */ /* 0x000fd6000782c0ff */
[----:B------:R-:W-:Y:S05]  /*0820*/  @!P0 BRA `(.L_x_7) ;  /* 0x0000000000b88947 */ /* 0x000fea0003800000 */
[----:B------:R-:W0:Y:S01]  /*0830*/  LDC.64 R4, c[0x0][0x398] ;  /* 0x0000e600ff047b82 */ /* 0x000e220000000a00 */
[----:B------:R-:W-:-:S07]  /*0840*/  IMAD R13, R7, UR9, R12 ;  /* 0x00000009070d7c24 */ /* 0x000fce000f8e020c */
[----:B------:R-:W1:Y:S01]  /*0850*/  LDC.64 R2, c[0x0][0x3a0] ;  /* 0x0000e800ff027b82 */ /* 0x000e620000000a00 */
[----:B------:R-:W-:Y:S01]  /*0860*/  LOP3.LUT R25, RZ, R12, RZ, 0x33, !PT ;  /* 0x0000000cff197212 */ /* 0x000fe200078e33ff */
[----:B------:R-:W-:Y:S01]  /*0870*/  IMAD.IADD R23, R0, 0x1, -R12 ;  /* 0x0000000100177824 */ /* 0x000fe200078e0a0c */
[----:B------:R-:W2:Y:S01]  /*0880*/  LDCU UR5, c[0x0][0x3bc] ;  /* 0x00007780ff0577ac */ /* 0x000ea20008000800 */
[----:B0-----:R-:W-:-:S05]  /*0890*/  IMAD.WIDE R4, R13, 0x4, R4 ;  /* 0x000000040d047825 */ /* 0x001fca00078e0204 */
[----:B------:R-:W3:Y:S01]  /*08a0*/  LDG.E R22, desc[UR6][R4.64] ;  /* 0x0000000604167981 */ /* 0x000ee2000c1e1900 */
[----:B-1----:R-:W-:-:S03]  /*08b0*/  IMAD.WIDE R2, R13, 0x4, R2 ;  /* 0x000000040d027825 */ /* 0x002fc600078e0202 */
[----:B------:R-:W4:Y:S04]  /*08c0*/  LDG.E R20, desc[UR6][R4.64+0x4] ;  /* 0x0000040604147981 */ /* 0x000f28000c1e1900 */
[----:B------:R-:W2:Y:S04]  /*08d0*/  LDG.E R14, desc[UR6][R2.64] ;  /* 0x00000006020e7981 */ /* 0x000ea8000c1e1900 */
[----:B------:R-:W5:Y:S04]  /*08e0*/  LDG.E R13, desc[UR6][R4.64+0x8] ;  /* 0x00000806040d7981 */ /* 0x000f68000c1e1900 */
[----:B------:R0:W5:Y:S04]  /*08f0*/  LDG.E R17, desc[UR6][R4.64+0xc] ;  /* 0x00000c0604117981 */ /* 0x000168000c1e1900 */
[----:B------:R-:W5:Y:S04]  /*0900*/  LDG.E R19, desc[UR6][R2.64+0x4] ;  /* 0x0000040602137981 */ /* 0x000f68000c1e1900 */
[----:B------:R-:W5:Y:S04]  /*0910*/  LDG.E R16, desc[UR6][R2.64+0x8] ;  /* 0x0000080602107981 */ /* 0x000f68000c1e1900 */
[----:B------:R1:W5:Y:S01]  /*0920*/  LDG.E R21, desc[UR6][R2.64+0xc] ;  /* 0x00000c0602157981 */ /* 0x000362000c1e1900 */
[----:B------:R-:W-:Y:S01]  /*0930*/  IMAD.IADD R25, R25, 0x1, R0 ;  /* 0x0000000119197824 */ /* 0x000fe200078e0200 */
[----:B------:R-:W-:-:S02]  /*0940*/  IABS R27, R23 ;  /* 0x00000017001b7213 */ /* 0x000fc40000000000 */
[C---:B------:R-:W-:Y:S01]  /*0950*/  IADD3 R26, PT, PT, R23.reuse, -0x2, RZ ;  /* 0xfffffffe171a7810 */ /* 0x040fe20007ffe0ff */
[----:B------:R-:W-:Y:S01]  /*0960*/  VIADD R23, R23, 0xfffffffd ;  /* 0xfffffffd17177836 */ /* 0x000fe20000000000 */
[----:B------:R-:W-:Y:S01]  /*0970*/  IABS R25, R25 ;  /* 0x0000001900197213 */ /* 0x000fe20000000000 */
[----:B0-----:R-:W-:Y:S01]  /*0980*/  IMAD.MOV.U32 R4, RZ, RZ, R27 ;  /* 0x000000ffff047224 */ /* 0x001fe200078e001b */
[----:B------:R-:W-:Y:S02]  /*0990*/  IABS R26, R26 ;  /* 0x0000001a001a7213 */ /* 0x000fe40000000000 */
[----:B------:R-:W-:Y:S01]  /*09a0*/  IABS R23, R23 ;  /* 0x0000001700177213 */ /* 0x000fe20000000000 */
[----:B-1----:R-:W-:Y:S01]  /*09b0*/  IMAD.MOV.U32 R2, RZ, RZ, R25 ;  /* 0x000000ffff027224 */ /* 0x002fe200078e0019 */
[C---:B------:R-:W-:Y:S01]  /*09c0*/  IADD3 R3, PT, PT, R15.reuse, R4, RZ ;  /* 0x000000040f037210 */ /* 0x040fe20007ffe0ff */
[----:B------:R-:W-:Y:S01]  /*09d0*/  IMAD.MOV.U32 R4, RZ, RZ, R26 ;  /* 0x000000ffff047224 */ /* 0x000fe200078e001a */
[----:B------:R-:W-:Y:S01]  /*09e0*/  MOV R26, R23 ;  /* 0x00000017001a7202 */ /* 0x000fe20000000f00 */
[----:B------:R-:W-:-:S02]  /*09f0*/  IMAD.IADD R5, R15, 0x1, R2 ;  /* 0x000000010f057824 */ /* 0x000fc400078e0202 */
[C---:B------:R-:W-:Y:S01]  /*0a00*/  IMAD.IADD R2, R15.reuse, 0x1, R4 ;  /* 0x000000010f027824 */ /* 0x040fe200078e0204 */
[----:B------:R-:W-:Y:S01]  /*0a10*/  IADD3 R4, PT, PT, R15, R26, RZ ;  /* 0x0000001a0f047210 */ /* 0x000fe20007ffe0ff */
[----:B------:R-:W-:Y:S02]  /*0a20*/  VIADD R12, R12, 0x4 ;  /* 0x000000040c0c7836 */ /* 0x000fe40000000000 */
[----:B---3--:R-:W-:Y:S02]  /*0a30*/  IMAD R3, R3, R22, RZ ;  /* 0x0000001603037224 */ /* 0x008fe400078e02ff */
[----:B----4-:R-:W-:Y:S02]  /*0a40*/  IMAD R20, R5, R20, RZ ;  /* 0x0000001405147224 */ /* 0x010fe400078e02ff */
[----:B--2---:R-:W-:Y:S02]  /*0a50*/  IMAD R3, R14, UR5, -R3 ;  /* 0x000000050e037c24 */ /* 0x004fe4000f8e0a03 */
[----:B-----5:R-:W-:-:S02]  /*0a60*/  IMAD R13, R2, R13, RZ ;  /* 0x0000000d020d7224 */ /* 0x020fc400078e02ff */
[----:B------:R-:W-:Y:S02]  /*0a70*/  IMAD R4, R4, R17, RZ ;  /* 0x0000001104047224 */ /* 0x000fe400078e02ff */
[----:B------:R-:W-:Y:S01]  /*0a80*/  IMAD R19, R19, UR5, -R20 ;  /* 0x0000000513137c24 */ /* 0x000fe2000f8e0a14 */
[----:B------:R-:W-:Y:S01]  /*0a90*/  VIMNMX R3, PT, PT, RZ, R3, !PT ;  /* 0x00000003ff037248 */ /* 0x000fe20007fe0100 */
[----:B------:R-:W-:-:S03]  /*0aa0*/  IMAD R13, R16, UR5, -R13 ;  /* 0x00000005100d7c24 */ /* 0x000fc6000f8e0a0d */
[----:B------:R-:W-:Y:S01]  /*0ab0*/  VIMNMX R19, PT, PT, RZ, R19, !PT ;  /* 0x00000013ff137248 */ /* 0x000fe20007fe0100 */
[----:B------:R-:W-:Y:S01]  /*0ac0*/  IMAD R4, R21, UR5, -R4 ;  /* 0x0000000515047c24 */ /* 0x000fe2000f8e0a04 */
[----:B------:R-:W-:Y:S02]  /*0ad0*/  VIMNMX R2, PT, PT, RZ, R13, !PT ;  /* 0x0000000dff027248 */ /* 0x000fe40007fe0100 */
[----:B------:R-:W-:Y:S02]  /*0ae0*/  IADD3 R3, PT, PT, R19, R3, R18 ;  /* 0x0000000313037210 */ /* 0x000fe40007ffe012 */
[----:B------:R-:W-:-:S04]  /*0af0*/  VIMNMX R4, PT, PT, RZ, R4, !PT ;  /* 0x00000004ff047248 */ /* 0x000fc80007fe0100 */
[----:B------:R-:W-:-:S07]  /*0b00*/  IADD3 R18, PT, PT, R4, R2, R3 ;  /* 0x0000000204127210 */ /* 0x000fce0007ffe003 */
.L_x_7:
[----:B------:R-:W-:Y:S05]  /*0b10*/  BSYNC.RECONVERGENT B1 ;  /* 0x0000000000017941 */ /* 0x000fea0003800200 */
.L_x_6:
[----:B------:R-:W-:Y:S05]  /*0b20*/  @!P1 BRA `(.L_x_2) ;  /* 0x0000000000bc9947 */ /* 0x000fea0003800000 */
[----:B------:R-:W-:Y:S01]  /*0b30*/  ISETP.NE.AND P0, PT, R24, 0x1, PT ;  /* 0x000000011800780c */ /* 0x000fe20003f05270 */
[----:B------:R-:W-:Y:S01]  /*0b40*/  BSSY.RECONVERGENT B1, `(.L_x_8) ;  /* 0x000001d000017945 */ /* 0x000fe20003800200 */
[----:B------:R-:W-:-:S04]  /*0b50*/  LOP3.LUT R11, R11, 0x1, RZ, 0xc0, !PT ;  /* 0x000000010b0b7812 */ /* 0x000fc800078ec0ff */
[----:B------:R-:W-:-:S07]  /*0b60*/  ISETP.NE.U32.AND P1, PT, R11, 0x1, PT ;  /* 0x000000010b00780c */ /* 0x000fce0003f25070 */
[----:B------:R-:W-:Y:S06]  /*0b70*/  @!P0 BRA `(.L_x_9) ;  /* 0x0000000000648947 */ /* 0x000fec0003800000 */
[----:B------:R-:W0:Y:S01]  /*0b80*/  LDC.64 R4, c[0x0][0x398] ;  /* 0x0000e600ff047b82 */ /* 0x000e220000000a00 */
[----:B------:R-:W-:-:S07]  /*0b90*/  IMAD R11, R7, UR9, R12 ;  /* 0x00000009070b7c24 */ /* 0x000fce000f8e020c */
[----:B------:R-:W1:Y:S01]  /*0ba0*/  LDC.64 R2, c[0x0][0x3a0] ;  /* 0x0000e800ff027b82 */ /* 0x000e620000000a00 */
[----:B------:R-:W-:Y:S01]  /*0bb0*/  LOP3.LUT R19, RZ, R12, RZ, 0x33, !PT ;  /* 0x0000000cff137212 */ /* 0x000fe200078e33ff */
[----:B------:R-:W2:Y:S01]  /*0bc0*/  LDCU UR5, c[0x0][0x3bc] ;  /* 0x00007780ff0577ac */ /* 0x000ea20008000800 */
[----:B0-----:R-:W-:-:S05]  /*0bd0*/  IMAD.WIDE R4, R11, 0x4, R4 ;  /* 0x000000040b047825 */ /* 0x001fca00078e0204 */
[----:B------:R-:W3:Y:S01]  /*0be0*/  LDG.E R17, desc[UR6][R4.64] ;  /* 0x0000000604117981 */ /* 0x000ee2000c1e1900 */
[----:B-1----:R-:W-:-:S03]  /*0bf0*/  IMAD.WIDE R2, R11, 0x4, R2 ;  /* 0x000000040b027825 */ /* 0x002fc600078e0202 */
[----:B------:R-:W4:Y:S04]  /*0c00*/  LDG.E R21, desc[UR6][R4.64+0x4] ;  /* 0x0000040604157981 */ /* 0x000f28000c1e1900 */
[----:B------:R-:W2:Y:S04]  /*0c10*/  LDG.E R13, desc[UR6][R2.64] ;  /* 0x00000006020d7981 */ /* 0x000ea8000c1e1900 */
[----:B------:R-:W5:Y:S01]  /*0c20*/  LDG.E R20, desc[UR6][R2.64+0x4] ;  /* 0x0000040602147981 */ /* 0x000f62000c1e1900 */
[----:B------:R-:W-:Y:S01]  /*0c30*/  IMAD.IADD R11, R0, 0x1, -R12 ;  /* 0x00000001000b7824 */ /* 0x000fe200078e0a0c */
[----:B------:R-:W-:-:S04]  /*0c40*/  IADD3 R19, PT, PT, R19, R0, RZ ;  /* 0x0000000013137210 */ /* 0x000fc80007ffe0ff */
[----:B------:R-:W-:Y:S02]  /*0c50*/  IABS R14, R11 ;  /* 0x0000000b000e7213 */ /* 0x000fe40000000000 */
[----:B------:R-:W-:-:S03]  /*0c60*/  IABS R16, R19 ;  /* 0x0000001300107213 */ /* 0x000fc60000000000 */
[C---:B------:R-:W-:Y:S02]  /*0c70*/  IMAD.IADD R14, R15.reuse, 0x1, R14 ;  /* 0x000000010f0e7824 */ /* 0x040fe400078e020e */
[----:B------:R-:W-:Y:S01]  /*0c80*/  IMAD.IADD R16, R15, 0x1, R16 ;  /* 0x000000010f107824 */ /* 0x000fe200078e0210 */
[----:B------:R-:W-:Y:S01]  /*0c90*/  IADD3 R12, PT, PT, R12, 0x2, RZ ;  /* 0x000000020c0c7810 */ /* 0x000fe20007ffe0ff */
[----:B---3--:R-:W-:Y:S02]  /*0ca0*/  IMAD R14, R14, R17, RZ ;  /* 0x000000110e0e7224 */ /* 0x008fe400078e02ff */
[----:B----4-:R-:W-:Y:S02]  /*0cb0*/  IMAD R21, R16, R21, RZ ;  /* 0x0000001510157224 */ /* 0x010fe400078e02ff */
[----:B--2---:R-:W-:Y:S02]  /*0cc0*/  IMAD R13, R13, UR5, -R14 ;  /* 0x000000050d0d7c24 */ /* 0x004fe4000f8e0a0e */
[----:B-----5:R-:W-:-:S03]  /*0cd0*/  IMAD R20, R20, UR5, -R21 ;  /* 0x0000000514147c24 */ /* 0x020fc6000f8e0a15 */
[----:B------:R-:W-:Y:S02]  /*0ce0*/  VIMNMX R13, PT, PT, RZ, R13, !PT ;  /* 0x0000000dff0d7248 */ /* 0x000fe40007fe0100 */
[----:B------:R-:W-:-:S04]  /*0cf0*/  VIMNMX R20, PT, PT, RZ, R20, !PT ;  /* 0x00000014ff147248 */ /* 0x000fc80007fe0100 */
[----:B------:R-:W-:-:S07]  /*0d00*/  IADD3 R18, PT, PT, R20, R13, R18 ;  /* 0x0000000d14127210 */ /* 0x000fce0007ffe012 */
.L_x_9:
[----:B------:R-:W-:Y:S05]  /*0d10*/  BSYNC.RECONVERGENT B1 ;  /* 0x0000000000017941 */ /* 0x000fea0003800200 */
.L_x_8:
[----:B------:R-:W-:Y:S05]  /*0d20*/  @P1 BRA `(.L_x_2) ;  /* 0x00000000003c1947 */ /* 0x000fea0003800000 */
[----:B------:R-:W0:Y:S01]  /*0d30*/  LDC.64 R4, c[0x0][0x398] ;  /* 0x0000e600ff047b82 */ /* 0x000e220000000a00 */
[----:B------:R-:W-:Y:S01]  /*0d40*/  IMAD R11, R7, UR9, R12 ;  /* 0x00000009070b7c24 */ /* 0x000fe2000f8e020c */
[----:B------:R-:W1:Y:S06]  /*0d50*/  LDCU UR5, c[0x0][0x3bc] ;  /* 0x00007780ff0577ac */ /* 0x000e6c0008000800 */
[----:B------:R-:W2:Y:S01]  /*0d60*/  LDC.64 R2, c[0x0][0x3a0] ;  /* 0x0000e800ff027b82 */ /* 0x000ea20000000a00 */
[----:B0-----:R-:W-:-:S06]  /*0d70*/  IMAD.WIDE R4, R11, 0x4, R4 ;  /* 0x000000040b047825 */ /* 0x001fcc00078e0204 */
[----:B------:R-:W3:Y:S01]  /*0d80*/  LDG.E R4, desc[UR6][R4.64] ;  /* 0x0000000604047981 */ /* 0x000ee2000c1e1900 */
[----:B--2---:R-:W-:-:S06]  /*0d90*/  IMAD.WIDE R2, R11, 0x4, R2 ;  /* 0x000000040b027825 */ /* 0x004fcc00078e0202 */
[----:B------:R-:W1:Y:S01]  /*0da0*/  LDG.E R2, desc[UR6][R2.64] ;  /* 0x0000000602027981 */ /* 0x000e62000c1e1900 */
[----:B------:R-:W-:-:S05]  /*0db0*/  IMAD.IADD R12, R0, 0x1, -R12 ;  /* 0x00000001000c7824 */ /* 0x000fca00078e0a0c */
[----:B------:R-:W-:-:S05]  /*0dc0*/  IABS R12, R12 ;  /* 0x0000000c000c7213 */ /* 0x000fca0000000000 */
[----:B------:R-:W-:-:S04]  /*0dd0*/  IMAD.IADD R15, R15, 0x1, R12 ;  /* 0x000000010f0f7824 */ /* 0x000fc800078e020c */
[----:B---3--:R-:W-:-:S04]  /*0de0*/  IMAD R15, R15, R4, RZ ;  /* 0x000000040f0f7224 */ /* 0x008fc800078e02ff */
[----:B-1----:R-:W-:-:S05]  /*0df0*/  IMAD R15, R2, UR5, -R15 ;  /* 0x00000005020f7c24 */ /* 0x002fca000f8e0a0f */
[----:B------:R-:W-:-:S04]  /*0e00*/  VIMNMX R15, PT, PT, RZ, R15, !PT ;  /* 0x0000000fff0f7248 */ /* 0x000fc80007fe0100 */
[----:B------:R-:W-:-:S07]  /*0e10*/  IADD3 R18, PT, PT, R18, R15, RZ ;  /* 0x0000000f12127210 */ /* 0x000fce0007ffe0ff */
.L_x_2:
[----:B------:R-:W-:Y:S05]  /*0e20*/  BSYNC.RECONVERGENT B0 ;  /* 0x0000000000007941 */ /* 0x000fea0003800200 */
.L_x_1:
[C---:B------:R-:W-:Y:S01]  /*0e30*/  ISETP.GE.AND P0, PT, R7.reuse, R6, PT ;  /* 0x000000060700720c */ /* 0x040fe20003f06270 */
[----:B------:R-:W-:Y:S01]  /*0e40*/  UIADD3 UR4, UPT, UPT, UR4, 0x1, URZ ;  /* 0x0000000104047890 */ /* 0x000fe2000fffe0ff */
[----:B------:R-:W-:-:S11]  /*0e50*/  VIADD R7, R7, 0x1 ;  /* 0x0000000107077836 */ /* 0x000fd60000000000 */
[----:B------:R-:W-:Y:S05]  /*0e60*/  @!P0 BRA `(.L_x_10) ;  /* 0xfffffff000ac8947 */ /* 0x000fea000383ffff */
.L_x_0:
[----:B------:R-:W0:Y:S08]  /*0e70*/  LDC R5, c[0x0][0x384] ;  /* 0x0000e100ff057b82 */ /* 0x000e300000000800 */
[----:B------:R-:W1:Y:S01]  /*0e80*/  LDC.64 R2, c[0x0][0x3c0] ;  /* 0x0000f000ff027b82 */ /* 0x000e620000000a00 */
[----:B0-----:R-:W-:-:S04]  /*0e90*/  IMAD R5, R5, UR8, R0 ;  /* 0x0000000805057c24 */ /* 0x001fc8000f8e0200 */
[----:B-1----:R-:W-:-:S05]  /*0ea0*/  IMAD.WIDE R2, R5, 0x4, R2 ;  /* 0x0000000405027825 */ /* 0x002fca00078e0202 */
[----:B------:R-:W-:Y:S01]  /*0eb0*/  STG.E desc[UR6][R2.64], R18 ;  /* 0x0000001202007986 */ /* 0x000fe2000c101906 */
[----:B------:R-:W-:Y:S05]  /*0ec0*/  EXIT ;  /* 0x000000000000794d */ /* 0x000fea0003800000 */
.L_x_11:
[----:B------:R-:W-:-:S00]  /*0ed0*/  BRA `(.L_x_11) ;  /* 0xfffffffc00fc7947 */ /* 0x000fc0000383ffff */
[----:B------:R-:W-:-:S00]  /*0ee0*/  NOP ;  /* 0x0000000000007918 */ /* 0x000fc00000000000 */
        /* <DEDUP_REMOVED lines=9> */
.L_x_12:


//--------------------- .nv.shared.reserved.0     --------------------------
	.section	.nv.shared.reserved.0,"aw",@nobits
	.weak		__nv_reservedSMEM_offset_0_alias
	.size		__nv_reservedSMEM_offset_0_alias, 0, 64
	.other		__nv_reservedSMEM_offset_0_alias,@"STO_CUDA_RESERVED_SHARED STV_DEFAULT"
__nv_reservedSMEM_offset_0_alias:
	.zero		0
	.zero		64


//--------------------- .nv.constant0._Z14optimisticEval7ProblemiiPi --------------------------
	.section	.nv.constant0._Z14optimisticEval7ProblemiiPi,"a",@progbits
	.sectionflags	@""
	.align	4
.nv.constant0._Z14optimisticEval7ProblemiiPi:
	.zero		968


//--------------------- SYMBOLS --------------------------

	.type		.nv.reservedSmem.offset0,@object
	.size		.nv.reservedSmem.offset0,0x4
